//
// Generated by NVIDIA NVVM Compiler
//
// Compiler Build ID: CL-36424714
// Cuda compilation tools, release 13.0, V13.0.88
// Based on NVVM 20.0.0
//

.version 9.0
.target sm_100
.address_size 64

	// .globl	_Z12mulMatrixGPUPiS_S_iii

.visible .entry _Z12mulMatrixGPUPiS_S_iii(
	.param .u64 .ptr .align 1 _Z12mulMatrixGPUPiS_S_iii_param_0,
	.param .u64 .ptr .align 1 _Z12mulMatrixGPUPiS_S_iii_param_1,
	.param .u64 .ptr .align 1 _Z12mulMatrixGPUPiS_S_iii_param_2,
	.param .u32 _Z12mulMatrixGPUPiS_S_iii_param_3,
	.param .u32 _Z12mulMatrixGPUPiS_S_iii_param_4,
	.param .u32 _Z12mulMatrixGPUPiS_S_iii_param_5
)
{
	.reg .pred 	%p<13>;
	.reg .b32 	%r<107>;
	.reg .b64 	%rd<67>;

	ld.param.u64 	%rd14, [_Z12mulMatrixGPUPiS_S_iii_param_0];
	ld.param.u64 	%rd15, [_Z12mulMatrixGPUPiS_S_iii_param_1];
	ld.param.u32 	%r29, [_Z12mulMatrixGPUPiS_S_iii_param_3];
	ld.param.u32 	%r30, [_Z12mulMatrixGPUPiS_S_iii_param_4];
	ld.param.u32 	%r31, [_Z12mulMatrixGPUPiS_S_iii_param_5];
	cvta.to.global.u64 	%rd1, %rd15;
	cvta.to.global.u64 	%rd2, %rd14;
	mov.u32 	%r32, %ctaid.y;
	mov.u32 	%r33, %ntid.y;
	mov.u32 	%r34, %tid.y;
	mad.lo.s32 	%r1, %r32, %r33, %r34;
	mov.u32 	%r35, %ctaid.x;
	mov.u32 	%r36, %ntid.x;
	mov.u32 	%r37, %tid.x;
	mad.lo.s32 	%r2, %r35, %r36, %r37;
	setp.ge.s32 	%p1, %r1, %r30;
	setp.ge.s32 	%p2, %r2, %r31;
	or.pred  	%p3, %p1, %p2;
	@%p3 bra 	$L__BB0_14;
	setp.lt.s32 	%p4, %r29, 1;
	mov.b32 	%r106, 0;
	@%p4 bra 	$L__BB0_13;
	mul.lo.s32 	%r3, %r29, %r1;
	and.b32  	%r4, %r29, 7;
	setp.lt.u32 	%p5, %r29, 8;
	mov.b32 	%r101, 0;
	mov.u32 	%r106, %r101;
	@%p5 bra 	$L__BB0_5;
	and.b32  	%r101, %r29, 2147483640;
	neg.s32 	%r95, %r101;
	mul.wide.u32 	%rd16, %r29, 4;
	add.s64 	%rd3, %rd1, %rd16;
	mul.wide.u32 	%rd17, %r29, 8;
	add.s64 	%rd4, %rd1, %rd17;
	mul.wide.u32 	%rd18, %r29, 12;
	add.s64 	%rd5, %rd1, %rd18;
	mul.wide.u32 	%rd19, %r29, 16;
	add.s64 	%rd6, %rd1, %rd19;
	mul.wide.u32 	%rd20, %r29, 20;
	add.s64 	%rd7, %rd1, %rd20;
	mul.wide.u32 	%rd21, %r29, 24;
	add.s64 	%rd8, %rd1, %rd21;
	mul.wide.u32 	%rd22, %r29, 28;
	add.s64 	%rd9, %rd1, %rd22;
	mul.wide.u32 	%rd23, %r3, 4;
	add.s64 	%rd24, %rd23, %rd2;
	add.s64 	%rd66, %rd24, 16;
	mov.b32 	%r106, 0;
	mov.u32 	%r94, %r2;
$L__BB0_4:
	.pragma "nounroll";
	mul.wide.s32 	%rd25, %r94, 4;
	add.s64 	%rd26, %rd3, %rd25;
	add.s64 	%rd27, %rd4, %rd25;
	add.s64 	%rd28, %rd5, %rd25;
	add.s64 	%rd29, %rd6, %rd25;
	add.s64 	%rd30, %rd7, %rd25;
	add.s64 	%rd31, %rd8, %rd25;
	add.s64 	%rd32, %rd9, %rd25;
	add.s64 	%rd33, %rd1, %rd25;
	ld.global.u32 	%r42, [%rd66+-16];
	ld.global.u32 	%r43, [%rd33];
	mad.lo.s32 	%r44, %r43, %r42, %r106;
	ld.global.u32 	%r45, [%rd66+-12];
	ld.global.u32 	%r46, [%rd26];
	mad.lo.s32 	%r47, %r46, %r45, %r44;
	ld.global.u32 	%r48, [%rd66+-8];
	ld.global.u32 	%r49, [%rd27];
	mad.lo.s32 	%r50, %r49, %r48, %r47;
	ld.global.u32 	%r51, [%rd66+-4];
	ld.global.u32 	%r52, [%rd28];
	mad.lo.s32 	%r53, %r52, %r51, %r50;
	ld.global.u32 	%r54, [%rd66];
	ld.global.u32 	%r55, [%rd29];
	mad.lo.s32 	%r56, %r55, %r54, %r53;
	ld.global.u32 	%r57, [%rd66+4];
	ld.global.u32 	%r58, [%rd30];
	mad.lo.s32 	%r59, %r58, %r57, %r56;
	ld.global.u32 	%r60, [%rd66+8];
	ld.global.u32 	%r61, [%rd31];
	mad.lo.s32 	%r62, %r61, %r60, %r59;
	ld.global.u32 	%r63, [%rd66+12];
	ld.global.u32 	%r64, [%rd32];
	mad.lo.s32 	%r106, %r64, %r63, %r62;
	add.s32 	%r95, %r95, 8;
	shl.b32 	%r65, %r29, 3;
	add.s32 	%r94, %r94, %r65;
	add.s64 	%rd66, %rd66, 32;
	setp.ne.s32 	%p6, %r95, 0;
	@%p6 bra 	$L__BB0_4;
$L__BB0_5:
	setp.eq.s32 	%p7, %r4, 0;
	@%p7 bra 	$L__BB0_13;
	and.b32  	%r16, %r29, 3;
	setp.lt.u32 	%p8, %r4, 4;
	@%p8 bra 	$L__BB0_8;
	add.s32 	%r67, %r101, %r3;
	mul.wide.u32 	%rd34, %r67, 4;
	add.s64 	%rd35, %rd2, %rd34;
	ld.global.u32 	%r68, [%rd35];
	mad.lo.s32 	%r69, %r101, %r29, %r2;
	mul.wide.s32 	%rd36, %r69, 4;
	add.s64 	%rd37, %rd1, %rd36;
	ld.global.u32 	%r70, [%rd37];
	mad.lo.s32 	%r71, %r70, %r68, %r106;
	cvt.u64.u32 	%rd38, %r3;
	cvt.u64.u32 	%rd39, %r101;
	add.s64 	%rd40, %rd39, %rd38;
	shl.b64 	%rd41, %rd40, 2;
	add.s64 	%rd42, %rd2, %rd41;
	ld.global.u32 	%r72, [%rd42+4];
	mul.wide.u32 	%rd43, %r29, 4;
	add.s64 	%rd44, %rd37, %rd43;
	ld.global.u32 	%r73, [%rd44];
	mad.lo.s32 	%r74, %r73, %r72, %r71;
	ld.global.u32 	%r75, [%rd42+8];
	add.s64 	%rd45, %rd44, %rd43;
	ld.global.u32 	%r76, [%rd45];
	mad.lo.s32 	%r77, %r76, %r75, %r74;
	ld.global.u32 	%r78, [%rd42+12];
	add.s64 	%rd46, %rd45, %rd43;
	ld.global.u32 	%r79, [%rd46];
	mad.lo.s32 	%r106, %r79, %r78, %r77;
	add.s32 	%r101, %r101, 4;
$L__BB0_8:
	setp.eq.s32 	%p9, %r16, 0;
	@%p9 bra 	$L__BB0_13;
	setp.eq.s32 	%p10, %r16, 1;
	@%p10 bra 	$L__BB0_11;
	add.s32 	%r81, %r101, %r3;
	mul.wide.u32 	%rd47, %r81, 4;
	add.s64 	%rd48, %rd2, %rd47;
	ld.global.u32 	%r82, [%rd48];
	mad.lo.s32 	%r83, %r101, %r29, %r2;
	mul.wide.s32 	%rd49, %r83, 4;
	add.s64 	%rd50, %rd1, %rd49;
	ld.global.u32 	%r84, [%rd50];
	mad.lo.s32 	%r85, %r84, %r82, %r106;
	cvt.u64.u32 	%rd51, %r3;
	cvt.u64.u32 	%rd52, %r101;
	add.s64 	%rd53, %rd52, %rd51;
	shl.b64 	%rd54, %rd53, 2;
	add.s64 	%rd55, %rd2, %rd54;
	ld.global.u32 	%r86, [%rd55+4];
	mul.wide.u32 	%rd56, %r29, 4;
	add.s64 	%rd57, %rd50, %rd56;
	ld.global.u32 	%r87, [%rd57];
	mad.lo.s32 	%r106, %r87, %r86, %r85;
	add.s32 	%r101, %r101, 2;
$L__BB0_11:
	and.b32  	%r88, %r29, 1;
	setp.eq.b32 	%p11, %r88, 1;
	not.pred 	%p12, %p11;
	@%p12 bra 	$L__BB0_13;
	add.s32 	%r89, %r101, %r3;
	mul.wide.u32 	%rd58, %r89, 4;
	add.s64 	%rd59, %rd2, %rd58;
	ld.global.u32 	%r90, [%rd59];
	mad.lo.s32 	%r91, %r101, %r29, %r2;
	mul.wide.s32 	%rd60, %r91, 4;
	add.s64 	%rd61, %rd1, %rd60;
	ld.global.u32 	%r92, [%rd61];
	mad.lo.s32 	%r106, %r92, %r90, %r106;
$L__BB0_13:
	ld.param.u64 	%rd65, [_Z12mulMatrixGPUPiS_S_iii_param_2];
	mad.lo.s32 	%r93, %r29, %r1, %r2;
	cvta.to.global.u64 	%rd62, %rd65;
	mul.wide.s32 	%rd63, %r93, 4;
	add.s64 	%rd64, %rd62, %rd63;
	st.global.u32 	[%rd64], %r106;
$L__BB0_14:
	ret;

}


// ===== COMPILED SASS (sm_100) =====

	.target	sm_100

	.elftype	@"ET_EXEC"


//--------------------- .note.nv.tkinfo           --------------------------
	.section	.note.nv.tkinfo,"",@"SHT_NOTE"
	.sectionflags	@"SHF_NOTE_NV_TKINFO"
	.tkinfo
        /*0018*/ 	.word	0x00000002
        /*0030*/ 	.string	""
        /*0030*/ 	.string	"ptxas"
        /*0030*/ 	.string	"Cuda compilation tools, release 13.0, V13.0.88"
        /*0030*/ 	.string	"Build cuda_13.0.r13.0/compiler.36424714_0"
        /*0030*/ 	.string	"-arch sm_100 -m 64 "



//--------------------- .note.nv.cuinfo           --------------------------
	.section	.note.nv.cuinfo,"",@"SHT_NOTE"
	.sectionflags	@"SHF_NOTE_NV_CUINFO"
        /*0018*/ 	.short	0x0002
        /*001a*/ 	.short	0x0064
        /*001c*/ 	.short	0x0082
	.zero		2


//--------------------- .nv.info                  --------------------------
	.section	.nv.info,"",@"SHT_CUDA_INFO"
	.align	4


	//----- nvinfo : EIATTR_REGCOUNT
	.align		4
        /*0000*/ 	.byte	0x04, 0x2f
        /*0002*/ 	.short	(.L_1 - .L_0)
	.align		4
.L_0:
        /*0004*/ 	.word	index@(_Z12mulMatrixGPUPiS_S_iii)
        /*0008*/ 	.word	0x0000001e


	//----- nvinfo : EIATTR_FRAME_SIZE
	.align		4
.L_1:
        /*000c*/ 	.byte	0x04, 0x11
        /*000e*/ 	.short	(.L_3 - .L_2)
	.align		4
.L_2:
        /*0010*/ 	.word	index@(_Z12mulMatrixGPUPiS_S_iii)
        /*0014*/ 	.word	0x00000000


	//----- nvinfo : EIATTR_MIN_STACK_SIZE
	.align		4
.L_3:
        /*0018*/ 	.byte	0x04, 0x12
        /*001a*/ 	.short	(.L_5 - .L_4)
	.align		4
.L_4:
        /*001c*/ 	.word	index@(_Z12mulMatrixGPUPiS_S_iii)
        /*0020*/ 	.word	0x00000000
.L_5:


//--------------------- .nv.compat                --------------------------
	.section	.nv.compat,"",@"SHT_CUDA_COMPAT_INFO"
	.align	4
        /*0000*/ 	.byte	0x02, 0x09, 0x00, 0x00, 0x02, 0x02, 0x01, 0x00, 0x02, 0x05, 0x05, 0x00, 0x03, 0x07, 0x01, 0x01
        /*0010*/ 	.byte	0x02, 0x03, 0x00, 0x00, 0x02, 0x06, 0x01, 0x00, 0x04, 0x0b, 0x08, 0x00, 0x09, 0x00, 0x00, 0x00
        /*0020*/ 	.byte	0x00, 0x00, 0x00, 0x00


//--------------------- .nv.info._Z12mulMatrixGPUPiS_S_iii --------------------------
	.section	.nv.info._Z12mulMatrixGPUPiS_S_iii,"",@"SHT_CUDA_INFO"
	.sectionflags	@""
	.align	4


	//----- nvinfo : EIATTR_CUDA_API_VERSION
	.align		4
        /*0000*/ 	.byte	0x04, 0x37
        /*0002*/ 	.short	(.L_7 - .L_6)
.L_6:
        /*0004*/ 	.word	0x00000082


	//----- nvinfo : EIATTR_KPARAM_INFO
	.align		4
.L_7:
        /*0008*/ 	.byte	0x04, 0x17
        /*000a*/ 	.short	(.L_9 - .L_8)
.L_8:
        /*000c*/ 	.word	0x00000000
        /*0010*/ 	.short	0x0005
        /*0012*/ 	.short	0x0020
        /*0014*/ 	.byte	0x00, 0xf0, 0x11, 0x00


	//----- nvinfo : EIATTR_KPARAM_INFO
	.align		4
.L_9:
        /*0018*/ 	.byte	0x04, 0x17
        /*001a*/ 	.short	(.L_11 - .L_10)
.L_10:
        /*001c*/ 	.word	0x00000000
        /*0020*/ 	.short	0x0004
        /*0022*/ 	.short	0x001c
        /*0024*/ 	.byte	0x00, 0xf0, 0x11, 0x00


	//----- nvinfo : EIATTR_KPARAM_INFO
	.align		4
.L_11:
        /*0028*/ 	.byte	0x04, 0x17
        /*002a*/ 	.short	(.L_13 - .L_12)
.L_12:
        /*002c*/ 	.word	0x00000000
        /*0030*/ 	.short	0x0003
        /*0032*/ 	.short	0x0018
        /*0034*/ 	.byte	0x00, 0xf0, 0x11, 0x00


	//----- nvinfo : EIATTR_KPARAM_INFO
	.align		4
.L_13:
        /*0038*/ 	.byte	0x04, 0x17
        /*003a*/ 	.short	(.L_15 - .L_14)
.L_14:
        /*003c*/ 	.word	0x00000000
        /*0040*/ 	.short	0x0002
        /*0042*/ 	.short	0x0010
        /*0044*/ 	.byte	0x00, 0xf5, 0x21, 0x00


	//----- nvinfo : EIATTR_KPARAM_INFO
	.align		4
.L_15:
        /*0048*/ 	.byte	0x04, 0x17
        /*004a*/ 	.short	(.L_17 - .L_16)
.L_16:
        /*004c*/ 	.word	0x00000000
        /*0050*/ 	.short	0x0001
        /*0052*/ 	.short	0x0008
        /*0054*/ 	.byte	0x00, 0xf5, 0x21, 0x00


	//----- nvinfo : EIATTR_KPARAM_INFO
	.align		4
.L_17:
        /*0058*/ 	.byte	0x04, 0x17
        /*005a*/ 	.short	(.L_19 - .L_18)
.L_18:
        /*005c*/ 	.word	0x00000000
        /*0060*/ 	.short	0x0000
        /*0062*/ 	.short	0x0000
        /*0064*/ 	.byte	0x00, 0xf5, 0x21, 0x00


	//----- nvinfo : EIATTR_SPARSE_MMA_MASK
	.align		4
.L_19:
        /*0068*/ 	.byte	0x03, 0x50
        /*006a*/ 	.short	0x0000


	//----- nvinfo : EIATTR_MAXREG_COUNT
	.align		4
        /*006c*/ 	.byte	0x03, 0x1b
        /*006e*/ 	.short	0x00ff


	//----- nvinfo : EIATTR_MERCURY_ISA_VERSION
	.align		4
        /*0070*/ 	.byte	0x03, 0x5f
        /*0072*/ 	.short	0x0101


	//----- nvinfo : EIATTR_VRC_CTA_INIT_COUNT
	.align		4
        /*0074*/ 	.byte	0x02, 0x4a
	.zero		1
	.zero		1


	//----- nvinfo : EIATTR_EXIT_INSTR_OFFSETS
	.align		4
        /*0078*/ 	.byte	0x04, 0x1c
        /*007a*/ 	.short	(.L_21 - .L_20)


	//   ....[0]....
.L_20:
        /*007c*/ 	.word	0x000000d0


	//   ....[1]....
        /*0080*/ 	.word	0x00000b00


	//----- nvinfo : EIATTR_CBANK_PARAM_SIZE
	.align		4
.L_21:
        /*0084*/ 	.byte	0x03, 0x19
        /*0086*/ 	.short	0x0024


	//----- nvinfo : EIATTR_PARAM_CBANK
	.align		4
        /*0088*/ 	.byte	0x04, 0x0a
        /*008a*/ 	.short	(.L_23 - .L_22)
	.align		4
.L_22:
        /*008c*/ 	.word	index@(.nv.constant0._Z12mulMatrixGPUPiS_S_iii)
        /*0090*/ 	.short	0x0380
        /*0092*/ 	.short	0x0024


	//----- nvinfo : EIATTR_SW_WAR
	.align		4
.L_23:
        /*0094*/ 	.byte	0x04, 0x36
        /*0096*/ 	.short	(.L_25 - .L_24)
.L_24:
        /*0098*/ 	.word	0x00000008
.L_25:


//--------------------- .nv.callgraph             --------------------------
	.section	.nv.callgraph,"",@"SHT_CUDA_CALLGRAPH"
	.align	4
	.sectionentsize	8
	.align		4
        /*0000*/ 	.word	0x00000000
	.align		4
        /*0004*/ 	.word	0xffffffff
	.align		4
        /*0008*/ 	.word	0x00000000
	.align		4
        /*000c*/ 	.word	0xfffffffe
	.align		4
        /*0010*/ 	.word	0x00000000
	.align		4
        /*0014*/ 	.word	0xfffffffd
	.align		4
        /*0018*/ 	.word	0x00000000
	.align		4
        /*001c*/ 	.word	0xfffffffc


//--------------------- .text._Z12mulMatrixGPUPiS_S_iii --------------------------
	.section	.text._Z12mulMatrixGPUPiS_S_iii,"ax",@progbits
	.align	128
        .global         _Z12mulMatrixGPUPiS_S_iii
        .type           _Z12mulMatrixGPUPiS_S_iii,@function
        .size           _Z12mulMatrixGPUPiS_S_iii,(.L_x_5 - _Z12mulMatrixGPUPiS_S_iii)
        .other          _Z12mulMatrixGPUPiS_S_iii,@"STO_CUDA_ENTRY STV_DEFAULT"
_Z12mulMatrixGPUPiS_S_iii:
.text._Z12mulMatrixGPUPiS_S_iii:
[----:B------:R-:W-:Y:S01]  /*0000*/  LDC R1, c[0x0][0x37c] ;  /* 0x0000df00ff017b82 */ /* 0x000fe20000000800 */
[----:B------:R-:W0:Y:S07]  /*0010*/  S2R R3, SR_TID.X ;  /* 0x0000000000037919 */ /* 0x000e2e0000002100 */
[----:B------:R-:W1:Y:S01]  /*0020*/  LDC R13, c[0x0][0x364] ;  /* 0x0000d900ff0d7b82 */ /* 0x000e620000000800 */
[----:B------:R-:W2:Y:S01]  /*0030*/  LDCU UR6, c[0x0][0x3a0] ;  /* 0x00007400ff0677ac */ /* 0x000ea20008000800 */
[----:B------:R-:W1:Y:S01]  /*0040*/  S2R R2, SR_TID.Y ;  /* 0x0000000000027919 */ /* 0x000e620000002200 */
[----:B------:R-:W3:Y:S05]  /*0050*/  LDCU UR7, c[0x0][0x39c] ;  /* 0x00007380ff0777ac */ /* 0x000eea0008000800 */
[----:B------:R-:W0:Y:S08]  /*0060*/  S2UR UR5, SR_CTAID.X ;  /* 0x00000000000579c3 */ /* 0x000e300000002500 */
[----:B------:R-:W0:Y:S08]  /*0070*/  LDC R0, c[0x0][0x360] ;  /* 0x0000d800ff007b82 */ /* 0x000e300000000800 */
[----:B------:R-:W1:Y:S01]  /*0080*/  S2UR UR4, SR_CTAID.Y ;  /* 0x00000000000479c3 */ /* 0x000e620000002600 */
[----:B0-----:R-:W-:-:S05]  /*0090*/  IMAD R0, R0, UR5, R3 ;  /* 0x0000000500007c24 */ /* 0x001fca000f8e0203 */
[----:B--2---:R-:W-:Y:S01]  /*00a0*/  ISETP.GE.AND P0, PT, R0, UR6, PT ;  /* 0x0000000600007c0c */ /* 0x004fe2000bf06270 */
[----:B-1----:R-:W-:-:S05]  /*00b0*/  IMAD R13, R13, UR4, R2 ;  /* 0x000000040d0d7c24 */ /* 0x002fca000f8e0202 */
[----:B---3--:R-:W-:-:S13]  /*00c0*/  ISETP.GE.OR P0, PT, R13, UR7, P0 ;  /* 0x000000070d007c0c */ /* 0x008fda0008706670 */
[----:B------:R-:W-:Y:S05]  /*00d0*/  @P0 EXIT ;  /* 0x000000000000094d */ /* 0x000fea0003800000 */
[----:B------:R-:W0:Y:S01]  /*00e0*/  LDCU UR18, c[0x0][0x398] ;  /* 0x00007300ff1277ac */ /* 0x000e220008000800 */
[----:B------:R-:W-:Y:S01]  /*00f0*/  HFMA2 R12, -RZ, RZ, 0, 0 ;  /* 0x00000000ff0c7431 */ /* 0x000fe200000001ff */
[----:B------:R-:W1:Y:S01]  /*0100*/  LDCU.64 UR16, c[0x0][0x358] ;  /* 0x00006b00ff1077ac */ /* 0x000e620008000a00 */
[----:B0-----:R-:W-:-:S09]  /*0110*/  UISETP.GE.AND UP0, UPT, UR18, 0x1, UPT ;  /* 0x000000011200788c */ /* 0x001fd2000bf06270 */
[----:B-1----:R-:W-:Y:S05]  /*0120*/  BRA.U !UP0, `(.L_x_0) ;  /* 0x0000000908647547 */ /* 0x002fea000b800000 */
[----:B------:R-:W-:Y:S02]  /*0130*/  UISETP.GE.U32.AND UP1, UPT, UR18, 0x8, UPT ;  /* 0x000000081200788c */ /* 0x000fe4000bf26070 */
[----:B------:R-:W-:Y:S01]  /*0140*/  IMAD R5, R13, UR18, RZ ;  /* 0x000000120d057c24 */ /* 0x000fe2000f8e02ff */
[----:B------:R-:W-:Y:S01]  /*0150*/  ULOP3.LUT UR19, UR18, 0x7, URZ, 0xc0, !UPT ;  /* 0x0000000712137892 */ /* 0x000fe2000f8ec0ff */
[----:B------:R-:W-:Y:S01]  /*0160*/  MOV R12, RZ ;  /* 0x000000ff000c7202 */ /* 0x000fe20000000f00 */
[----:B------:R-:W-:Y:S02]  /*0170*/  UMOV UR4, URZ ;  /* 0x000000ff00047c82 */ /* 0x000fe40008000000 */
[----:B------:R-:W-:Y:S02]  /*0180*/  UISETP.NE.AND UP0, UPT, UR19, URZ, UPT ;  /* 0x000000ff1300728c */ /* 0x000fe4000bf05270 */
[----:B------:R-:W-:Y:S09]  /*0190*/  BRA.U !UP1, `(.L_x_1) ;  /* 0x0000000509087547 */ /* 0x000ff2000b800000 */
[----:B------:R-:W0:Y:S01]  /*01a0*/  LDCU.128 UR20, c[0x0][0x380] ;  /* 0x00007000ff1477ac */ /* 0x000e220008000c00 */
[----:B------:R-:W-:Y:S02]  /*01b0*/  MOV R12, RZ ;  /* 0x000000ff000c7202 */ /* 0x000fe40000000f00 */
[----:B------:R-:W-:Y:S01]  /*01c0*/  MOV R14, R0 ;  /* 0x00000000000e7202 */ /* 0x000fe20000000f00 */
[----:B------:R-:W-:-:S04]  /*01d0*/  ULOP3.LUT UR4, UR18, 0x7ffffff8, URZ, 0xc0, !UPT ;  /* 0x7ffffff812047892 */ /* 0x000fc8000f8ec0ff */
[----:B------:R-:W-:Y:S01]  /*01e0*/  UIADD3 UR5, UPT, UPT, -UR4, URZ, URZ ;  /* 0x000000ff04057290 */ /* 0x000fe2000fffe1ff */
[----:B0-----:R-:W-:Y:S01]  /*01f0*/  MOV R2, UR20 ;  /* 0x0000001400027c02 */ /* 0x001fe20008000f00 */
[----:B------:R-:W-:Y:S01]  /*0200*/  UIMAD.WIDE.U32 UR6, UR18, 0xc, UR22 ;  /* 0x0000000c120678a5 */ /* 0x000fe2000f8e0016 */
[----:B------:R-:W-:Y:S01]  /*0210*/  MOV R3, UR21 ;  /* 0x0000001500037c02 */ /* 0x000fe20008000f00 */
[----:B------:R-:W-:Y:S02]  /*0220*/  UIMAD.WIDE.U32 UR8, UR18, 0x10, UR22 ;  /* 0x00000010120878a5 */ /* 0x000fe4000f8e0016 */
[----:B------:R-:W-:Y:S01]  /*0230*/  UIMAD.WIDE.U32 UR10, UR18, 0x14, UR22 ;  /* 0x00000014120a78a5 */ /* 0x000fe2000f8e0016 */
[----:B------:R-:W-:Y:S01]  /*0240*/  IMAD.WIDE.U32 R2, R5, 0x4, R2 ;  /* 0x0000000405027825 */ /* 0x000fe200078e0002 */
[----:B------:R-:W-:Y:S02]  /*0250*/  UIMAD.WIDE.U32 UR12, UR18, 0x18, UR22 ;  /* 0x00000018120c78a5 */ /* 0x000fe4000f8e0016 */
[----:B------:R-:W-:Y:S01]  /*0260*/  UIMAD.WIDE.U32 UR14, UR18, 0x1c, UR22 ;  /* 0x0000001c120e78a5 */ /* 0x000fe2000f8e0016 */
[----:B------:R-:W-:-:S04]  /*0270*/  IADD3 R2, P0, PT, R2, 0x10, RZ ;  /* 0x0000001002027810 */ /* 0x000fc80007f1e0ff */
[----:B------:R-:W-:-:S09]  /*0280*/  IADD3.X R3, PT, PT, RZ, R3, RZ, P0, !PT ;  /* 0x00000003ff037210 */ /* 0x000fd200007fe4ff */
.L_x_2:
[----:B------:R-:W-:Y:S01]  /*0290*/  HFMA2 R23, -RZ, RZ, 0, 2.384185791015625e-07 ;  /* 0x00000004ff177431 */ /* 0x000fe200000001ff */
[----:B------:R-:W-:Y:S01]  /*02a0*/  UIMAD.WIDE.U32 UR24, UR18, 0x4, UR22 ;  /* 0x00000004121878a5 */ /* 0x000fe2000f8e0016 */
[----:B------:R-:W2:Y:S01]  /*02b0*/  LDG.E R21, desc[UR16][R2.64+-0x10] ;  /* 0xfffff01002157981 */ /* 0x000ea2000c1e1900 */
[----:B------:R-:W-:Y:S01]  /*02c0*/  UIMAD.WIDE.U32 UR20, UR18, 0x8, UR22 ;  /* 0x00000008121478a5 */ /* 0x000fe2000f8e0016 */
[----:B------:R-:W-:Y:S01]  /*02d0*/  HFMA2 R5, -RZ, RZ, 0, 2.384185791015625e-07 ;  /* 0x00000004ff057431 */ /* 0x000fe200000001ff */
[----:B------:R-:W-:Y:S01]  /*02e0*/  MOV R11, 0x4 ;  /* 0x00000004000b7802 */ /* 0x000fe20000000f00 */
[----:B------:R-:W3:Y:S01]  /*02f0*/  LDG.E R19, desc[UR16][R2.64+-0xc] ;  /* 0xfffff41002137981 */ /* 0x000ee2000c1e1900 */
[----:B------:R-:W-:Y:S01]  /*0300*/  MOV R8, UR24 ;  /* 0x0000001800087c02 */ /* 0x000fe20008000f00 */
[----:B------:R-:W-:Y:S01]  /*0310*/  IMAD.U32 R9, RZ, RZ, UR25 ;  /* 0x00000019ff097e24 */ /* 0x000fe2000f8e00ff */
[----:B------:R-:W-:Y:S01]  /*0320*/  MOV R24, UR20 ;  /* 0x0000001400187c02 */ /* 0x000fe20008000f00 */
[C---:B------:R-:W-:Y:S01]  /*0330*/  IMAD.WIDE R22, R14.reuse, R23, UR22 ;  /* 0x000000160e167e25 */ /* 0x040fe2000f8e0217 */
[----:B------:R-:W-:Y:S01]  /*0340*/  MOV R25, UR21 ;  /* 0x0000001500197c02 */ /* 0x000fe20008000f00 */
[----:B------:R-:W4:Y:S02]  /*0350*/  LDG.E R17, desc[UR16][R2.64+-0x8] ;  /* 0xfffff81002117981 */ /* 0x000f24000c1e1900 */
[----:B------:R-:W-:-:S02]  /*0360*/  IMAD.WIDE R8, R14, 0x4, R8 ;  /* 0x000000040e087825 */ /* 0x000fc400078e0208 */
[----:B------:R-:W2:Y:S02]  /*0370*/  LDG.E R22, desc[UR16][R22.64] ;  /* 0x0000001016167981 */ /* 0x000ea4000c1e1900 */
[C---:B------:R-:W-:Y:S02]  /*0380*/  IMAD.WIDE R24, R14.reuse, 0x4, R24 ;  /* 0x000000040e187825 */ /* 0x040fe400078e0218 */
[----:B------:R0:W3:Y:S02]  /*0390*/  LDG.E R20, desc[UR16][R8.64] ;  /* 0x0000001008147981 */ /* 0x0000e4000c1e1900 */
[C---:B------:R-:W-:Y:S01]  /*03a0*/  IMAD.WIDE R10, R14.reuse, R11, UR6 ;  /* 0x000000060e0a7e25 */ /* 0x040fe2000f8e020b */
[----:B------:R-:W-:Y:S01]  /*03b0*/  MOV R7, 0x4 ;  /* 0x0000000400077802 */ /* 0x000fe20000000f00 */
[----:B------:R-:W4:Y:S02]  /*03c0*/  LDG.E R18, desc[UR16][R24.64] ;  /* 0x0000001018127981 */ /* 0x000f24000c1e1900 */
[----:B------:R-:W-:-:S02]  /*03d0*/  IMAD.WIDE R4, R14, R5, UR8 ;  /* 0x000000080e047e25 */ /* 0x000fc4000f8e0205 */
[----:B------:R1:W5:Y:S02]  /*03e0*/  LDG.E R16, desc[UR16][R10.64] ;  /* 0x000000100a107981 */ /* 0x000364000c1e1900 */
[----:B0-----:R-:W-:Y:S02]  /*03f0*/  HFMA2 R9, -RZ, RZ, 0, 2.384185791015625e-07 ;  /* 0x00000004ff097431 */ /* 0x001fe400000001ff */
[----:B------:R-:W5:Y:S01]  /*0400*/  LDG.E R15, desc[UR16][R2.64+-0x4] ;  /* 0xfffffc10020f7981 */ /* 0x000f62000c1e1900 */
[----:B------:R-:W-:-:S03]  /*0410*/  IMAD.WIDE R6, R14, R7, UR10 ;  /* 0x0000000a0e067e25 */ /* 0x000fc6000f8e0207 */
[----:B------:R0:W5:Y:S01]  /*0420*/  LDG.E R4, desc[UR16][R4.64] ;  /* 0x0000001004047981 */ /* 0x000162000c1e1900 */
[----:B------:R-:W-:-:S03]  /*0430*/  IMAD.MOV.U32 R27, RZ, RZ, 0x4 ;  /* 0x00000004ff1b7424 */ /* 0x000fc600078e00ff */
[----:B------:R-:W5:Y:S01]  /*0440*/  LDG.E R23, desc[UR16][R2.64] ;  /* 0x0000001002177981 */ /* 0x000f62000c1e1900 */
[----:B------:R-:W-:-:S03]  /*0450*/  IMAD.WIDE R8, R14, R9, UR12 ;  /* 0x0000000c0e087e25 */ /* 0x000fc6000f8e0209 */
[----:B------:R-:W5:Y:S01]  /*0460*/  LDG.E R7, desc[UR16][R6.64] ;  /* 0x0000001006077981 */ /* 0x000f62000c1e1900 */
[----:B-1----:R-:W-:-:S03]  /*0470*/  IMAD.WIDE R10, R14, R27, UR14 ;  /* 0x0000000e0e0a7e25 */ /* 0x002fc6000f8e021b */
[----:B------:R-:W5:Y:S04]  /*0480*/  LDG.E R24, desc[UR16][R2.64+0x4] ;  /* 0x0000041002187981 */ /* 0x000f68000c1e1900 */
[----:B------:R-:W5:Y:S04]  /*0490*/  LDG.E R8, desc[UR16][R8.64] ;  /* 0x0000001008087981 */ /* 0x000f68000c1e1900 */
[----:B------:R-:W5:Y:S04]  /*04a0*/  LDG.E R25, desc[UR16][R2.64+0x8] ;  /* 0x0000081002197981 */ /* 0x000f68000c1e1900 */
[----:B------:R-:W5:Y:S04]  /*04b0*/  LDG.E R10, desc[UR16][R10.64] ;  /* 0x000000100a0a7981 */ /* 0x000f68000c1e1900 */
[----:B------:R1:W5:Y:S01]  /*04c0*/  LDG.E R27, desc[UR16][R2.64+0xc] ;  /* 0x00000c10021b7981 */ /* 0x000362000c1e1900 */
[----:B------:R-:W-:-:S04]  /*04d0*/  UIADD3 UR5, UPT, UPT, UR5, 0x8, URZ ;  /* 0x0000000805057890 */ /* 0x000fc8000fffe0ff */
[----:B------:R-:W-:Y:S01]  /*04e0*/  UISETP.NE.AND UP1, UPT, UR5, URZ, UPT ;  /* 0x000000ff0500728c */ /* 0x000fe2000bf25270 */
[----:B0-----:R-:W-:Y:S02]  /*04f0*/  MOV R5, UR18 ;  /* 0x0000001200057c02 */ /* 0x001fe40008000f00 */
[----:B-1----:R-:W-:Y:S02]  /*0500*/  IADD3 R2, P0, PT, R2, 0x20, RZ ;  /* 0x0000002002027810 */ /* 0x002fe40007f1e0ff */
[----:B------:R-:W-:Y:S02]  /*0510*/  LEA R14, R5, R14, 0x3 ;  /* 0x0000000e050e7211 */ /* 0x000fe400078e18ff */
[----:B------:R-:W-:Y:S01]  /*0520*/  IADD3.X R3, PT, PT, RZ, R3, RZ, P0, !PT ;  /* 0x00000003ff037210 */ /* 0x000fe200007fe4ff */
[----:B--2---:R-:W-:-:S04]  /*0530*/  IMAD R21, R21, R22, R12 ;  /* 0x0000001615157224 */ /* 0x004fc800078e020c */
[----:B---3--:R-:W-:-:S04]  /*0540*/  IMAD R19, R19, R20, R21 ;  /* 0x0000001413137224 */ /* 0x008fc800078e0215 */
[----:B----4-:R-:W-:-:S04]  /*0550*/  IMAD R17, R17, R18, R19 ;  /* 0x0000001211117224 */ /* 0x010fc800078e0213 */
[----:B-----5:R-:W-:-:S04]  /*0560*/  IMAD R15, R15, R16, R17 ;  /* 0x000000100f0f7224 */ /* 0x020fc800078e0211 */
[----:B------:R-:W-:-:S04]  /*0570*/  IMAD R4, R23, R4, R15 ;  /* 0x0000000417047224 */ /* 0x000fc800078e020f */
[----:B------:R-:W-:-:S04]  /*0580*/  IMAD R4, R24, R7, R4 ;  /* 0x0000000718047224 */ /* 0x000fc800078e0204 */
[----:B------:R-:W-:-:S04]  /*0590*/  IMAD R4, R25, R8, R4 ;  /* 0x0000000819047224 */ /* 0x000fc800078e0204 */
[----:B------:R-:W-:Y:S01]  /*05a0*/  IMAD R12, R27, R10, R4 ;  /* 0x0000000a1b0c7224 */ /* 0x000fe200078e0204 */
[----:B------:R-:W-:Y:S06]  /*05b0*/  BRA.U UP1, `(.L_x_2) ;  /* 0xfffffffd01347547 */ /* 0x000fec000b83ffff */
.L_x_1:
[----:B------:R-:W-:Y:S05]  /*05c0*/  BRA.U !UP0, `(.L_x_0) ;  /* 0x00000005083c7547 */ /* 0x000fea000b800000 */
[----:B------:R-:W-:Y:S01]  /*05d0*/  UISETP.GE.U32.AND UP0, UPT, UR19, 0x4, UPT ;  /* 0x000000041300788c */ /* 0x000fe2000bf06070 */
[----:B------:R-:W-:Y:S01]  /*05e0*/  IMAD R2, R13, UR18, RZ ;  /* 0x000000120d027c24 */ /* 0x000fe2000f8e02ff */
[----:B------:R-:W-:-:S04]  /*05f0*/  ULOP3.LUT UR5, UR18, 0x3, URZ, 0xc0, !UPT ;  /* 0x0000000312057892 */ /* 0x000fc8000f8ec0ff */
[----:B------:R-:W-:-:S03]  /*0600*/  UISETP.NE.AND UP1, UPT, UR5, URZ, UPT ;  /* 0x000000ff0500728c */ /* 0x000fc6000bf25270 */
[----:B------:R-:W-:Y:S08]  /*0610*/  BRA.U !UP0, `(.L_x_3) ;  /* 0x00000001087c7547 */ /* 0x000ff0000b800000 */
[----:B------:R-:W0:Y:S01]  /*0620*/  LDC.64 R6, c[0x0][0x388] ;  /* 0x0000e200ff067b82 */ /* 0x000e220000000a00 */
[----:B------:R-:W1:Y:S01]  /*0630*/  LDCU.64 UR6, c[0x0][0x380] ;  /* 0x00007000ff0677ac */ /* 0x000e620008000a00 */
[----:B------:R-:W-:Y:S01]  /*0640*/  MOV R5, UR4 ;  /* 0x0000000400057c02 */ /* 0x000fe20008000f00 */
[----:B------:R-:W-:Y:S01]  /*0650*/  IMAD.U32 R15, RZ, RZ, UR18 ;  /* 0x00000012ff0f7e24 */ /* 0x000fe2000f8e00ff */
[C---:B------:R-:W-:Y:S02]  /*0660*/  IADD3 R3, PT, PT, R2.reuse, UR4, RZ ;  /* 0x0000000402037c10 */ /* 0x040fe4000fffe0ff */
[----:B------:R-:W-:Y:S01]  /*0670*/  MOV R11, UR18 ;  /* 0x00000012000b7c02 */ /* 0x000fe20008000f00 */
[----:B------:R-:W-:Y:S01]  /*0680*/  IMAD R5, R5, UR18, R0 ;  /* 0x0000001205057c24 */ /* 0x000fe2000f8e0200 */
[----:B------:R-:W2:Y:S01]  /*0690*/  LDC.64 R8, c[0x0][0x380] ;  /* 0x0000e000ff087b82 */ /* 0x000ea20000000a00 */
[----:B------:R-:W-:Y:S02]  /*06a0*/  IADD3 R14, P0, PT, R2, UR4, RZ ;  /* 0x00000004020e7c10 */ /* 0x000fe4000ff1e0ff */
[----:B------:R-:W-:Y:S01]  /*06b0*/  MOV R17, UR18 ;  /* 0x0000001200117c02 */ /* 0x000fe20008000f00 */
[----:B0-----:R-:W-:-:S04]  /*06c0*/  IMAD.WIDE R6, R5, 0x4, R6 ;  /* 0x0000000405067825 */ /* 0x001fc800078e0206 */
[----:B------:R-:W-:Y:S02]  /*06d0*/  IMAD.WIDE.U32 R10, R11, 0x4, R6 ;  /* 0x000000040b0a7825 */ /* 0x000fe400078e0006 */
[----:B------:R-:W3:Y:S02]  /*06e0*/  LDG.E R6, desc[UR16][R6.64] ;  /* 0x0000001006067981 */ /* 0x000ee4000c1e1900 */
[----:B--2---:R-:W-:Y:S01]  /*06f0*/  IMAD.WIDE.U32 R8, R3, 0x4, R8 ;  /* 0x0000000403087825 */ /* 0x004fe200078e0008 */
[----:B------:R-:W-:Y:S02]  /*0700*/  IADD3.X R3, PT, PT, RZ, RZ, RZ, P0, !PT ;  /* 0x000000ffff037210 */ /* 0x000fe400007fe4ff */
[----:B-1----:R-:W-:-:S03]  /*0710*/  LEA R4, P0, R14, UR6, 0x2 ;  /* 0x000000060e047c11 */ /* 0x002fc6000f8010ff */
[----:B------:R-:W3:Y:S01]  /*0720*/  LDG.E R9, desc[UR16][R8.64] ;  /* 0x0000001008097981 */ /* 0x000ee2000c1e1900 */
[----:B------:R-:W-:Y:S01]  /*0730*/  LEA.HI.X R5, R14, UR7, R3, 0x2, P0 ;  /* 0x000000070e057c11 */ /* 0x000fe200080f1403 */
[----:B------:R-:W-:Y:S02]  /*0740*/  IMAD.WIDE.U32 R14, R15, 0x4, R10 ;  /* 0x000000040f0e7825 */ /* 0x000fe400078e000a */
[----:B------:R-:W2:Y:S04]  /*0750*/  LDG.E R3, desc[UR16][R10.64] ;  /* 0x000000100a037981 */ /* 0x000ea8000c1e1900 */
[----:B------:R-:W2:Y:S01]  /*0760*/  LDG.E R18, desc[UR16][R4.64+0x4] ;  /* 0x0000041004127981 */ /* 0x000ea2000c1e1900 */
[----:B------:R-:W-:-:S03]  /*0770*/  IMAD.WIDE.U32 R16, R17, 0x4, R14 ;  /* 0x0000000411107825 */ /* 0x000fc600078e000e */
[----:B------:R-:W4:Y:S04]  /*0780*/  LDG.E R19, desc[UR16][R14.64] ;  /* 0x000000100e137981 */ /* 0x000f28000c1e1900 */
[----:B------:R-:W4:Y:S04]  /*0790*/  LDG.E R20, desc[UR16][R4.64+0x8] ;  /* 0x0000081004147981 */ /* 0x000f28000c1e1900 */
[----:B------:R-:W5:Y:S04]  /*07a0*/  LDG.E R22, desc[UR16][R4.64+0xc] ;  /* 0x00000c1004167981 */ /* 0x000f68000c1e1900 */
[----:B------:R-:W5:Y:S01]  /*07b0*/  LDG.E R16, desc[UR16][R16.64] ;  /* 0x0000001010107981 */ /* 0x000f62000c1e1900 */
[----:B------:R-:W-:Y:S01]  /*07c0*/  UIADD3 UR4, UPT, UPT, UR4, 0x4, URZ ;  /* 0x0000000404047890 */ /* 0x000fe2000fffe0ff */
[----:B---3--:R-:W-:-:S04]  /*07d0*/  IMAD R9, R9, R6, R12 ;  /* 0x0000000609097224 */ /* 0x008fc800078e020c */
[----:B--2---:R-:W-:-:S04]  /*07e0*/  IMAD R3, R18, R3, R9 ;  /* 0x0000000312037224 */ /* 0x004fc800078e0209 */
[----:B----4-:R-:W-:-:S04]  /*07f0*/  IMAD R3, R20, R19, R3 ;  /* 0x0000001314037224 */ /* 0x010fc800078e0203 */
[----:B-----5:R-:W-:-:S07]  /*0800*/  IMAD R12, R22, R16, R3 ;  /* 0x00000010160c7224 */ /* 0x020fce00078e0203 */
.L_x_3:
[----:B------:R-:W-:Y:S05]  /*0810*/  BRA.U !UP1, `(.L_x_0) ;  /* 0x0000000109a87547 */ /* 0x000fea000b800000 */
[----:B------:R-:W-:Y:S01]  /*0820*/  UISETP.NE.AND UP0, UPT, UR5, 0x1, UPT ;  /* 0x000000010500788c */ /* 0x000fe2000bf05270 */
[----:B------:R-:W-:Y:S01]  /*0830*/  MOV R9, UR4 ;  /* 0x0000000400097c02 */ /* 0x000fe20008000f00 */
[----:B------:R-:W-:Y:S02]  /*0840*/  ULOP3.LUT UR5, UR18, 0x1, URZ, 0xc0, !UPT ;  /* 0x0000000112057892 */ /* 0x000fe4000f8ec0ff */
[----:B------:R-:W-:Y:S02]  /*0850*/  MOV R17, UR18 ;  /* 0x0000001200117c02 */ /* 0x000fe40008000f00 */
[----:B------:R-:W-:Y:S01]  /*0860*/  UISETP.NE.U32.AND UP1, UPT, UR5, 0x1, UPT ;  /* 0x000000010500788c */ /* 0x000fe2000bf25070 */
[----:B------:R-:W-:-:S04]  /*0870*/  PLOP3.LUT P1, PT, PT, PT, UP0, 0x80, 0x8 ;  /* 0x000000000008781c */ /* 0x000fc80003f2f008 */
[----:B------:R-:W0:Y:S01]  /*0880*/  @UP0 LDCU.128 UR8, c[0x0][0x380] ;  /* 0x00007000ff0807ac */ /* 0x000e220008000c00 */
[----:B------:R-:W-:Y:S01]  /*0890*/  PLOP3.LUT P0, PT, PT, PT, UP1, 0x80, 0x8 ;  /* 0x000000000008781c */ /* 0x000fe20003f0f018 */
[----:B------:R-:W1:Y:S04]  /*08a0*/  @UP0 LDCU.64 UR6, c[0x0][0x380] ;  /* 0x00007000ff0607ac */ /* 0x000e680008000a00 */
[----:B------:R-:W2:Y:S03]  /*08b0*/  @!UP1 LDCU.128 UR12, c[0x0][0x380] ;  /* 0x00007000ff0c97ac */ /* 0x000ea60008000c00 */
[C---:B------:R-:W-:Y:S02]  /*08c0*/  @P1 IADD3 R3, PT, PT, R2.reuse, UR4, RZ ;  /* 0x0000000402031c10 */ /* 0x040fe4000fffe0ff */
[----:B------:R-:W-:Y:S01]  /*08d0*/  @P1 IADD3 R5, P2, PT, R2, UR4, RZ ;  /* 0x0000000402051c10 */ /* 0x000fe2000ff5e0ff */
[----:B------:R-:W-:-:S04]  /*08e0*/  @UP0 UIADD3 UR4, UPT, UPT, UR4, 0x2, URZ ;  /* 0x0000000204040890 */ /* 0x000fc8000fffe0ff */
[----:B------:R-:W-:Y:S01]  /*08f0*/  @P1 IMAD.X R8, RZ, RZ, RZ, P2 ;  /* 0x000000ffff081224 */ /* 0x000fe200010e06ff */
[----:B0-----:R-:W-:Y:S02]  /*0900*/  MOV R14, UR8 ;  /* 0x00000008000e7c02 */ /* 0x001fe40008000f00 */
[----:B------:R-:W-:Y:S02]  /*0910*/  MOV R15, UR9 ;  /* 0x00000009000f7c02 */ /* 0x000fe40008000f00 */
[----:B------:R-:W-:Y:S02]  /*0920*/  MOV R6, UR10 ;  /* 0x0000000a00067c02 */ /* 0x000fe40008000f00 */
[----:B------:R-:W-:Y:S01]  /*0930*/  MOV R7, UR11 ;  /* 0x0000000b00077c02 */ /* 0x000fe20008000f00 */
[----:B------:R-:W-:Y:S01]  /*0940*/  @P1 IMAD.WIDE.U32 R14, R3, 0x4, R14 ;  /* 0x00000004030e1825 */ /* 0x000fe200078e000e */
[----:B-1----:R-:W-:-:S03]  /*0950*/  @P1 LEA R4, P2, R5, UR6, 0x2 ;  /* 0x0000000605041c11 */ /* 0x002fc6000f8410ff */
[----:B------:R-:W-:Y:S01]  /*0960*/  @P1 IMAD R3, R9, UR18, R0 ;  /* 0x0000001209031c24 */ /* 0x000fe2000f8e0200 */
[----:B------:R-:W-:-:S03]  /*0970*/  MOV R21, UR4 ;  /* 0x0000000400157c02 */ /* 0x000fc60008000f00 */
[----:B------:R-:W-:Y:S01]  /*0980*/  @P1 IMAD.WIDE R6, R3, 0x4, R6 ;  /* 0x0000000403061825 */ /* 0x000fe200078e0206 */
[----:B------:R-:W-:Y:S01]  /*0990*/  @P1 LEA.HI.X R5, R5, UR7, R8, 0x2, P2 ;  /* 0x0000000705051c11 */ /* 0x000fe200090f1408 */
[----:B------:R-:W3:Y:S01]  /*09a0*/  @P1 LDG.E R3, desc[UR16][R14.64] ;  /* 0x000000100e031981 */ /* 0x000ee2000c1e1900 */
[----:B--2---:R-:W-:Y:S01]  /*09b0*/  MOV R8, UR12 ;  /* 0x0000000c00087c02 */ /* 0x004fe20008000f00 */
[----:B------:R-:W-:Y:S01]  /*09c0*/  @!P0 IMAD R21, R21, UR18, R0 ;  /* 0x0000001215158c24 */ /* 0x000fe2000f8e0200 */
[----:B------:R-:W-:Y:S01]  /*09d0*/  MOV R9, UR13 ;  /* 0x0000000d00097c02 */ /* 0x000fe20008000f00 */
[----:B------:R-:W-:Y:S01]  /*09e0*/  @P1 IMAD.WIDE.U32 R16, R17, 0x4, R6 ;  /* 0x0000000411101825 */ /* 0x000fe200078e0006 */
[----:B------:R-:W-:Y:S01]  /*09f0*/  @!P0 IADD3 R19, PT, PT, R2, UR4, RZ ;  /* 0x0000000402138c10 */ /* 0x000fe2000fffe0ff */
[----:B------:R-:W3:Y:S01]  /*0a00*/  @P1 LDG.E R6, desc[UR16][R6.64] ;  /* 0x0000001006061981 */ /* 0x000ee2000c1e1900 */
[----:B------:R-:W-:Y:S02]  /*0a10*/  MOV R10, UR14 ;  /* 0x0000000e000a7c02 */ /* 0x000fe40008000f00 */
[----:B------:R-:W-:Y:S01]  /*0a20*/  MOV R11, UR15 ;  /* 0x0000000f000b7c02 */ /* 0x000fe20008000f00 */
[----:B------:R-:W-:Y:S01]  /*0a30*/  @!P0 IMAD.WIDE.U32 R8, R19, 0x4, R8 ;  /* 0x0000000413088825 */ /* 0x000fe200078e0008 */
[----:B------:R-:W2:Y:S03]  /*0a40*/  @P1 LDG.E R16, desc[UR16][R16.64] ;  /* 0x0000001010101981 */ /* 0x000ea6000c1e1900 */
[----:B------:R-:W-:Y:S01]  /*0a50*/  @!P0 IMAD.WIDE R10, R21, 0x4, R10 ;  /* 0x00000004150a8825 */ /* 0x000fe200078e020a */
[----:B------:R-:W2:Y:S04]  /*0a60*/  @P1 LDG.E R4, desc[UR16][R4.64+0x4] ;  /* 0x0000041004041981 */ /* 0x000ea8000c1e1900 */
[----:B------:R-:W4:Y:S04]  /*0a70*/  @!P0 LDG.E R9, desc[UR16][R8.64] ;  /* 0x0000001008098981 */ /* 0x000f28000c1e1900 */
[----:B------:R-:W4:Y:S01]  /*0a80*/  @!P0 LDG.E R10, desc[UR16][R10.64] ;  /* 0x000000100a0a8981 */ /* 0x000f22000c1e1900 */
[----:B---3--:R-:W-:-:S04]  /*0a90*/  @P1 IMAD R3, R3, R6, R12 ;  /* 0x0000000603031224 */ /* 0x008fc800078e020c */
[----:B--2---:R-:W-:-:S04]  /*0aa0*/  @P1 IMAD R12, R4, R16, R3 ;  /* 0x00000010040c1224 */ /* 0x004fc800078e0203 */
[----:B----4-:R-:W-:-:S07]  /*0ab0*/  @!P0 IMAD R12, R9, R10, R12 ;  /* 0x0000000a090c8224 */ /* 0x010fce00078e020c */
.L_x_0:
[----:B------:R-:W0:Y:S01]  /*0ac0*/  LDC.64 R2, c[0x0][0x390] ;  /* 0x0000e400ff027b82 */ /* 0x000e220000000a00 */
[----:B------:R-:W-:-:S04]  /*0ad0*/  IMAD R13, R13, UR18, R0 ;  /* 0x000000120d0d7c24 */ /* 0x000fc8000f8e0200 */
[----:B0-----:R-:W-:-:S05]  /*0ae0*/  IMAD.WIDE R2, R13, 0x4, R2 ;  /* 0x000000040d027825 */ /* 0x001fca00078e0202 */
[----:B------:R-:W-:Y:S01]  /*0af0*/  STG.E desc[UR16][R2.64], R12 ;  /* 0x0000000c02007986 */ /* 0x000fe2000c101910 */
[----:B------:R-:W-:Y:S05]  /*0b00*/  EXIT ;  /* 0x000000000000794d */ /* 0x000fea0003800000 */
.L_x_4:
[----:B------:R-:W-:-:S00]  /*0b10*/  BRA `(.L_x_4) ;  /* 0xfffffffc00fc7947 */ /* 0x000fc0000383ffff */
[----:B------:R-:W-:-:S00]  /*0b20*/  NOP ;  /* 0x0000000000007918 */ /* 0x000fc00000000000 */
        /* <DEDUP_REMOVED lines=13> */
.L_x_5:


//--------------------- .nv.shared.reserved.0     --------------------------
	.section	.nv.shared.reserved.0,"aw",@nobits
	.weak		__nv_reservedSMEM_offset_0_alias
	.size		__nv_reservedSMEM_offset_0_alias, 0, 64
	.other		__nv_reservedSMEM_offset_0_alias,@"STO_CUDA_RESERVED_SHARED STV_DEFAULT"
__nv_reservedSMEM_offset_0_alias:
	.zero		0
	.zero		64


//--------------------- .nv.constant0._Z12mulMatrixGPUPiS_S_iii --------------------------
	.section	.nv.constant0._Z12mulMatrixGPUPiS_S_iii,"a",@progbits
	.sectionflags	@""
	.align	4
.nv.constant0._Z12mulMatrixGPUPiS_S_iii:
	.zero		932


//--------------------- SYMBOLS --------------------------

	.type		.nv.reservedSmem.offset0,@object
	.size		.nv.reservedSmem.offset0,0x4
